//
// Generated by NVIDIA NVVM Compiler
//
// Compiler Build ID: CL-36424714
// Cuda compilation tools, release 13.0, V13.0.88
// Based on NVVM 20.0.0
//

.version 9.0
.target sm_100
.address_size 64

	// .globl	default_function_kernel_1

.visible .entry default_function_kernel_1(
	.param .u64 .ptr .align 1 default_function_kernel_1_param_0,
	.param .u64 .ptr .align 1 default_function_kernel_1_param_1,
	.param .u64 .ptr .align 1 default_function_kernel_1_param_2,
	.param .u64 .ptr .align 1 default_function_kernel_1_param_3
)
.maxntid 40
{
	.reg .pred 	%p<2>;
	.reg .b16 	%rs<7>;
	.reg .b32 	%r<23>;
	.reg .b32 	%f<9>;
	.reg .b64 	%rd<16>;

	ld.param.u64 	%rd1, [default_function_kernel_1_param_0];
	ld.param.u64 	%rd2, [default_function_kernel_1_param_1];
	ld.param.u64 	%rd3, [default_function_kernel_1_param_2];
	ld.param.u64 	%rd4, [default_function_kernel_1_param_3];
	cvta.to.global.u64 	%rd5, %rd1;
	cvta.to.global.u64 	%rd6, %rd2;
	cvta.to.global.u64 	%rd7, %rd4;
	cvta.to.global.u64 	%rd8, %rd3;
	mov.u32 	%r1, %ctaid.x;
	mov.u32 	%r2, %tid.x;
	mad.lo.s32 	%r3, %r1, 40, %r2;
	mul.wide.u32 	%rd9, %r3, 4;
	add.s64 	%rd10, %rd8, %rd9;
	ld.global.nc.f32 	%f1, [%rd10];
	shl.b32 	%r4, %r1, 2;
	cvt.u16.u32 	%rs1, %r2;
	mul.lo.s16 	%rs2, %rs1, 26;
	shr.u16 	%rs3, %rs2, 8;
	cvt.u32.u16 	%r5, %rs3;
	add.s32 	%r6, %r4, %r5;
	mul.hi.u32 	%r7, %r6, -2113396605;
	shr.u32 	%r8, %r7, 6;
	mul.lo.s32 	%r9, %r8, 126;
	sub.s32 	%r10, %r6, %r9;
	cvt.u16.u32 	%rs4, %r10;
	mul.lo.s16 	%rs5, %rs4, 147;
	shr.u16 	%rs6, %rs5, 10;
	cvt.u32.u16 	%r11, %rs6;
	mul.wide.u32 	%rd11, %r11, 4;
	add.s64 	%rd12, %rd7, %rd11;
	ld.global.nc.f32 	%f2, [%rd12];
	mul.f32 	%f3, %f1, %f2;
	shl.b32 	%r12, %r1, 1;
	setp.gt.u32 	%p1, %r2, 19;
	selp.u32 	%r13, 1, 0, %p1;
	or.b32  	%r14, %r12, %r13;
	mul.hi.u32 	%r15, %r14, -2113396605;
	shr.u32 	%r16, %r15, 5;
	shr.u32 	%r17, %r3, 1;
	mul.hi.u32 	%r18, %r17, -368140053;
	shr.u32 	%r19, %r18, 5;
	mul.lo.s32 	%r20, %r19, 70;
	sub.s32 	%r21, %r3, %r20;
	mad.lo.s32 	%r22, %r16, 70, %r21;
	mul.wide.u32 	%rd13, %r22, 4;
	add.s64 	%rd14, %rd6, %rd13;
	ld.global.nc.f32 	%f4, [%rd14];
	fma.rn.f32 	%f5, %f4, 0f3D638E3A, 0f3727C5AC;
	sqrt.rn.f32 	%f6, %f5;
	rcp.rn.f32 	%f7, %f6;
	mul.f32 	%f8, %f3, %f7;
	add.s64 	%rd15, %rd5, %rd9;
	st.global.f32 	[%rd15], %f8;
	ret;

}
	// .globl	default_function_kernel
.visible .entry default_function_kernel(
	.param .u64 .ptr .align 1 default_function_kernel_param_0,
	.param .u64 .ptr .align 1 default_function_kernel_param_1
)
.maxntid 32
{
	.reg .pred 	%p<3>;
	.reg .b32 	%r<19>;
	.reg .b32 	%f<38>;
	.reg .b64 	%rd<9>;

	ld.param.u64 	%rd3, [default_function_kernel_param_0];
	ld.param.u64 	%rd2, [default_function_kernel_param_1];
	cvta.to.global.u64 	%rd4, %rd3;
	mov.u32 	%r1, %ctaid.x;
	shl.b32 	%r6, %r1, 3;
	mov.u32 	%r2, %tid.x;
	shr.u32 	%r7, %r2, 2;
	or.b32  	%r3, %r6, %r7;
	setp.gt.u32 	%p1, %r3, 244;
	shl.b32 	%r8, %r1, 5;
	or.b32  	%r4, %r8, %r2;
	mul.wide.u32 	%rd5, %r4, 4;
	add.s64 	%rd1, %rd4, %rd5;
	@%p1 bra 	$L__BB1_2;
	mov.b32 	%r9, 0;
	st.global.u32 	[%rd1], %r9;
$L__BB1_2:
	setp.gt.u32 	%p2, %r3, 244;
	shl.b32 	%r10, %r1, 4;
	shr.u32 	%r11, %r2, 1;
	or.b32  	%r12, %r10, %r11;
	mul.hi.u32 	%r13, %r12, -368140053;
	shr.u32 	%r14, %r13, 5;
	mul.hi.u32 	%r15, %r4, -368140053;
	shr.u32 	%r16, %r15, 6;
	mul.lo.s32 	%r17, %r16, 70;
	sub.s32 	%r18, %r4, %r17;
	mad.lo.s32 	%r5, %r14, 1260, %r18;
	@%p2 bra 	$L__BB1_4;
	ld.global.f32 	%f1, [%rd1];
	cvta.to.global.u64 	%rd6, %rd2;
	mul.wide.u32 	%rd7, %r5, 4;
	add.s64 	%rd8, %rd6, %rd7;
	ld.global.nc.f32 	%f2, [%rd8];
	fma.rn.f32 	%f3, %f2, %f2, %f1;
	ld.global.nc.f32 	%f4, [%rd8+280];
	fma.rn.f32 	%f5, %f4, %f4, %f3;
	ld.global.nc.f32 	%f6, [%rd8+560];
	fma.rn.f32 	%f7, %f6, %f6, %f5;
	ld.global.nc.f32 	%f8, [%rd8+840];
	fma.rn.f32 	%f9, %f8, %f8, %f7;
	ld.global.nc.f32 	%f10, [%rd8+1120];
	fma.rn.f32 	%f11, %f10, %f10, %f9;
	ld.global.nc.f32 	%f12, [%rd8+1400];
	fma.rn.f32 	%f13, %f12, %f12, %f11;
	ld.global.nc.f32 	%f14, [%rd8+1680];
	fma.rn.f32 	%f15, %f14, %f14, %f13;
	ld.global.nc.f32 	%f16, [%rd8+1960];
	fma.rn.f32 	%f17, %f16, %f16, %f15;
	ld.global.nc.f32 	%f18, [%rd8+2240];
	fma.rn.f32 	%f19, %f18, %f18, %f17;
	ld.global.nc.f32 	%f20, [%rd8+2520];
	fma.rn.f32 	%f21, %f20, %f20, %f19;
	ld.global.nc.f32 	%f22, [%rd8+2800];
	fma.rn.f32 	%f23, %f22, %f22, %f21;
	ld.global.nc.f32 	%f24, [%rd8+3080];
	fma.rn.f32 	%f25, %f24, %f24, %f23;
	ld.global.nc.f32 	%f26, [%rd8+3360];
	fma.rn.f32 	%f27, %f26, %f26, %f25;
	ld.global.nc.f32 	%f28, [%rd8+3640];
	fma.rn.f32 	%f29, %f28, %f28, %f27;
	ld.global.nc.f32 	%f30, [%rd8+3920];
	fma.rn.f32 	%f31, %f30, %f30, %f29;
	ld.global.nc.f32 	%f32, [%rd8+4200];
	fma.rn.f32 	%f33, %f32, %f32, %f31;
	ld.global.nc.f32 	%f34, [%rd8+4480];
	fma.rn.f32 	%f35, %f34, %f34, %f33;
	ld.global.nc.f32 	%f36, [%rd8+4760];
	fma.rn.f32 	%f37, %f36, %f36, %f35;
	st.global.f32 	[%rd1], %f37;
$L__BB1_4:
	ret;

}


// ===== COMPILED SASS (sm_100) =====

	.target	sm_100

	.elftype	@"ET_EXEC"


//--------------------- .note.nv.tkinfo           --------------------------
	.section	.note.nv.tkinfo,"",@"SHT_NOTE"
	.sectionflags	@"SHF_NOTE_NV_TKINFO"
	.tkinfo
        /*0018*/ 	.word	0x00000002
        /*0030*/ 	.string	""
        /*0030*/ 	.string	"ptxas"
        /*0030*/ 	.string	"Cuda compilation tools, release 13.0, V13.0.88"
        /*0030*/ 	.string	"Build cuda_13.0.r13.0/compiler.36424714_0"
        /*0030*/ 	.string	"-arch sm_100 -m 64 "



//--------------------- .note.nv.cuinfo           --------------------------
	.section	.note.nv.cuinfo,"",@"SHT_NOTE"
	.sectionflags	@"SHF_NOTE_NV_CUINFO"
        /*0018*/ 	.short	0x0002
        /*001a*/ 	.short	0x0064
        /*001c*/ 	.short	0x0082
	.zero		2


//--------------------- .nv.info                  --------------------------
	.section	.nv.info,"",@"SHT_CUDA_INFO"
	.align	4


	//----- nvinfo : EIATTR_REGCOUNT
	.align		4
        /*0000*/ 	.byte	0x04, 0x2f
        /*0002*/ 	.short	(.L_1 - .L_0)
	.align		4
.L_0:
        /*0004*/ 	.word	index@(default_function_kernel_1)
        /*0008*/ 	.word	0x0000000e


	//----- nvinfo : EIATTR_FRAME_SIZE
	.align		4
.L_1:
        /*000c*/ 	.byte	0x04, 0x11
        /*000e*/ 	.short	(.L_3 - .L_2)
	.align		4
.L_2:
        /*0010*/ 	.word	index@($__internal_1_$__cuda_sm20_sqrt_rn_f32_slowpath)
        /*0014*/ 	.word	0x00000000


	//----- nvinfo : EIATTR_FRAME_SIZE
	.align		4
.L_3:
        /*0018*/ 	.byte	0x04, 0x11
        /*001a*/ 	.short	(.L_5 - .L_4)
	.align		4
.L_4:
        /*001c*/ 	.word	index@($__internal_0_$__cuda_sm20_rcp_rn_f32_slowpath)
        /*0020*/ 	.word	0x00000000


	//----- nvinfo : EIATTR_FRAME_SIZE
	.align		4
.L_5:
        /*0024*/ 	.byte	0x04, 0x11
        /*0026*/ 	.short	(.L_7 - .L_6)
	.align		4
.L_6:
        /*0028*/ 	.word	index@(default_function_kernel_1)
        /*002c*/ 	.word	0x00000000


	//----- nvinfo : EIATTR_REGCOUNT
	.align		4
.L_7:
        /*0030*/ 	.byte	0x04, 0x2f
        /*0032*/ 	.short	(.L_9 - .L_8)
	.align		4
.L_8:
        /*0034*/ 	.word	index@(default_function_kernel)
        /*0038*/ 	.word	0x0000002c


	//----- nvinfo : EIATTR_FRAME_SIZE
	.align		4
.L_9:
        /*003c*/ 	.byte	0x04, 0x11
        /*003e*/ 	.short	(.L_11 - .L_10)
	.align		4
.L_10:
        /*0040*/ 	.word	index@(default_function_kernel)
        /*0044*/ 	.word	0x00000000


	//----- nvinfo : EIATTR_MIN_STACK_SIZE
	.align		4
.L_11:
        /*0048*/ 	.byte	0x04, 0x12
        /*004a*/ 	.short	(.L_13 - .L_12)
	.align		4
.L_12:
        /*004c*/ 	.word	index@(default_function_kernel)
        /*0050*/ 	.word	0x00000000


	//----- nvinfo : EIATTR_MIN_STACK_SIZE
	.align		4
.L_13:
        /*0054*/ 	.byte	0x04, 0x12
        /*0056*/ 	.short	(.L_15 - .L_14)
	.align		4
.L_14:
        /*0058*/ 	.word	index@(default_function_kernel_1)
        /*005c*/ 	.word	0x00000000
.L_15:


//--------------------- .nv.compat                --------------------------
	.section	.nv.compat,"",@"SHT_CUDA_COMPAT_INFO"
	.align	4
        /*0000*/ 	.byte	0x02, 0x09, 0x00, 0x00, 0x02, 0x02, 0x01, 0x00, 0x02, 0x05, 0x05, 0x00, 0x03, 0x07, 0x01, 0x01
        /*0010*/ 	.byte	0x02, 0x03, 0x00, 0x00, 0x02, 0x06, 0x01, 0x00, 0x04, 0x0b, 0x08, 0x00, 0x01, 0x00, 0x00, 0x00
        /*0020*/ 	.byte	0x00, 0x00, 0x00, 0x00


//--------------------- .nv.info.default_function_kernel --------------------------
	.section	.nv.info.default_function_kernel,"",@"SHT_CUDA_INFO"
	.sectionflags	@""
	.align	4


	//----- nvinfo : EIATTR_CUDA_API_VERSION
	.align		4
        /*0000*/ 	.byte	0x04, 0x37
        /*0002*/ 	.short	(.L_17 - .L_16)
.L_16:
        /*0004*/ 	.word	0x00000082


	//----- nvinfo : EIATTR_KPARAM_INFO
	.align		4
.L_17:
        /*0008*/ 	.byte	0x04, 0x17
        /*000a*/ 	.short	(.L_19 - .L_18)
.L_18:
        /*000c*/ 	.word	0x00000000
        /*0010*/ 	.short	0x0001
        /*0012*/ 	.short	0x0008
        /*0014*/ 	.byte	0x00, 0xf5, 0x21, 0x00


	//----- nvinfo : EIATTR_KPARAM_INFO
	.align		4
.L_19:
        /*0018*/ 	.byte	0x04, 0x17
        /*001a*/ 	.short	(.L_21 - .L_20)
.L_20:
        /*001c*/ 	.word	0x00000000
        /*0020*/ 	.short	0x0000
        /*0022*/ 	.short	0x0000
        /*0024*/ 	.byte	0x00, 0xf5, 0x21, 0x00


	//----- nvinfo : EIATTR_SPARSE_MMA_MASK
	.align		4
.L_21:
        /*0028*/ 	.byte	0x03, 0x50
        /*002a*/ 	.short	0x0000


	//----- nvinfo : EIATTR_MAXREG_COUNT
	.align		4
        /*002c*/ 	.byte	0x03, 0x1b
        /*002e*/ 	.short	0x00ff


	//----- nvinfo : EIATTR_MERCURY_ISA_VERSION
	.align		4
        /*0030*/ 	.byte	0x03, 0x5f
        /*0032*/ 	.short	0x0101


	//----- nvinfo : EIATTR_VRC_CTA_INIT_COUNT
	.align		4
        /*0034*/ 	.byte	0x02, 0x4a
	.zero		1
	.zero		1


	//----- nvinfo : EIATTR_EXIT_INSTR_OFFSETS
	.align		4
        /*0038*/ 	.byte	0x04, 0x1c
        /*003a*/ 	.short	(.L_23 - .L_22)


	//   ....[0]....
.L_22:
        /*003c*/ 	.word	0x00000100


	//   ....[1]....
        /*0040*/ 	.word	0x000003f0


	//----- nvinfo : EIATTR_MAX_THREADS
	.align		4
.L_23:
        /*0044*/ 	.byte	0x04, 0x05
        /*0046*/ 	.short	(.L_25 - .L_24)
.L_24:
        /*0048*/ 	.word	0x00000020
        /*004c*/ 	.word	0x00000001
        /*0050*/ 	.word	0x00000001


	//----- nvinfo : EIATTR_CBANK_PARAM_SIZE
	.align		4
.L_25:
        /*0054*/ 	.byte	0x03, 0x19
        /*0056*/ 	.short	0x0010


	//----- nvinfo : EIATTR_PARAM_CBANK
	.align		4
        /*0058*/ 	.byte	0x04, 0x0a
        /*005a*/ 	.short	(.L_27 - .L_26)
	.align		4
.L_26:
        /*005c*/ 	.word	index@(.nv.constant0.default_function_kernel)
        /*0060*/ 	.short	0x0380
        /*0062*/ 	.short	0x0010


	//----- nvinfo : EIATTR_SW_WAR
	.align		4
.L_27:
        /*0064*/ 	.byte	0x04, 0x36
        /*0066*/ 	.short	(.L_29 - .L_28)
.L_28:
        /*0068*/ 	.word	0x00000008
.L_29:


//--------------------- .nv.info.default_function_kernel_1 --------------------------
	.section	.nv.info.default_function_kernel_1,"",@"SHT_CUDA_INFO"
	.sectionflags	@""
	.align	4


	//----- nvinfo : EIATTR_CUDA_API_VERSION
	.align		4
        /*0000*/ 	.byte	0x04, 0x37
        /*0002*/ 	.short	(.L_31 - .L_30)
.L_30:
        /*0004*/ 	.word	0x00000082


	//----- nvinfo : EIATTR_KPARAM_INFO
	.align		4
.L_31:
        /*0008*/ 	.byte	0x04, 0x17
        /*000a*/ 	.short	(.L_33 - .L_32)
.L_32:
        /*000c*/ 	.word	0x00000000
        /*0010*/ 	.short	0x0003
        /*0012*/ 	.short	0x0018
        /*0014*/ 	.byte	0x00, 0xf5, 0x21, 0x00


	//----- nvinfo : EIATTR_KPARAM_INFO
	.align		4
.L_33:
        /*0018*/ 	.byte	0x04, 0x17
        /*001a*/ 	.short	(.L_35 - .L_34)
.L_34:
        /*001c*/ 	.word	0x00000000
        /*0020*/ 	.short	0x0002
        /*0022*/ 	.short	0x0010
        /*0024*/ 	.byte	0x00, 0xf5, 0x21, 0x00


	//----- nvinfo : EIATTR_KPARAM_INFO
	.align		4
.L_35:
        /*0028*/ 	.byte	0x04, 0x17
        /*002a*/ 	.short	(.L_37 - .L_36)
.L_36:
        /*002c*/ 	.word	0x00000000
        /*0030*/ 	.short	0x0001
        /*0032*/ 	.short	0x0008
        /*0034*/ 	.byte	0x00, 0xf5, 0x21, 0x00


	//----- nvinfo : EIATTR_KPARAM_INFO
	.align		4
.L_37:
        /*0038*/ 	.byte	0x04, 0x17
        /*003a*/ 	.short	(.L_39 - .L_38)
.L_38:
        /*003c*/ 	.word	0x00000000
        /*0040*/ 	.short	0x0000
        /*0042*/ 	.short	0x0000
        /*0044*/ 	.byte	0x00, 0xf5, 0x21, 0x00


	//----- nvinfo : EIATTR_SPARSE_MMA_MASK
	.align		4
.L_39:
        /*0048*/ 	.byte	0x03, 0x50
        /*004a*/ 	.short	0x0000


	//----- nvinfo : EIATTR_MAXREG_COUNT
	.align		4
        /*004c*/ 	.byte	0x03, 0x1b
        /*004e*/ 	.short	0x00ff


	//----- nvinfo : EIATTR_MERCURY_ISA_VERSION
	.align		4
        /*0050*/ 	.byte	0x03, 0x5f
        /*0052*/ 	.short	0x0101


	//----- nvinfo : EIATTR_VRC_CTA_INIT_COUNT
	.align		4
        /*0054*/ 	.byte	0x02, 0x4a
	.zero		1
	.zero		1


	//----- nvinfo : EIATTR_EXIT_INSTR_OFFSETS
	.align		4
        /*0058*/ 	.byte	0x04, 0x1c
        /*005a*/ 	.short	(.L_41 - .L_40)


	//   ....[0]....
.L_40:
        /*005c*/ 	.word	0x00000470


	//----- nvinfo : EIATTR_MAX_THREADS
	.align		4
.L_41:
        /*0060*/ 	.byte	0x04, 0x05
        /*0062*/ 	.short	(.L_43 - .L_42)
.L_42:
        /*0064*/ 	.word	0x00000028
        /*0068*/ 	.word	0x00000001
        /*006c*/ 	.word	0x00000001


	//----- nvinfo : EIATTR_CRS_STACK_SIZE
	.align		4
.L_43:
        /*0070*/ 	.byte	0x04, 0x1e
        /*0072*/ 	.short	(.L_45 - .L_44)
.L_44:
        /*0074*/ 	.word	0x00000000


	//----- nvinfo : EIATTR_CBANK_PARAM_SIZE
	.align		4
.L_45:
        /*0078*/ 	.byte	0x03, 0x19
        /*007a*/ 	.short	0x0020


	//----- nvinfo : EIATTR_PARAM_CBANK
	.align		4
        /*007c*/ 	.byte	0x04, 0x0a
        /*007e*/ 	.short	(.L_47 - .L_46)
	.align		4
.L_46:
        /*0080*/ 	.word	index@(.nv.constant0.default_function_kernel_1)
        /*0084*/ 	.short	0x0380
        /*0086*/ 	.short	0x0020


	//----- nvinfo : EIATTR_SW_WAR
	.align		4
.L_47:
        /*0088*/ 	.byte	0x04, 0x36
        /*008a*/ 	.short	(.L_49 - .L_48)
.L_48:
        /*008c*/ 	.word	0x00000008
.L_49:


//--------------------- .nv.callgraph             --------------------------
	.section	.nv.callgraph,"",@"SHT_CUDA_CALLGRAPH"
	.align	4
	.sectionentsize	8
	.align		4
        /*0000*/ 	.word	0x00000000
	.align		4
        /*0004*/ 	.word	0xffffffff
	.align		4
        /*0008*/ 	.word	0x00000000
	.align		4
        /*000c*/ 	.word	0xfffffffe
	.align		4
        /*0010*/ 	.word	0x00000000
	.align		4
        /*0014*/ 	.word	0xfffffffd
	.align		4
        /*0018*/ 	.word	0x00000000
	.align		4
        /*001c*/ 	.word	0xfffffffc


//--------------------- .text.default_function_kernel --------------------------
	.section	.text.default_function_kernel,"ax",@progbits
	.align	128
        .global         default_function_kernel
        .type           default_function_kernel,@function
        .size           default_function_kernel,(.L_x_15 - default_function_kernel)
        .other          default_function_kernel,@"STO_CUDA_ENTRY STV_DEFAULT"
default_function_kernel:
.text.default_function_kernel:
[----:B------:R-:W-:Y:S01]  /*0000*/  LDC R1, c[0x0][0x37c] ;  /* 0x0000df00ff017b82 */ /* 0x000fe20000000800 */
[----:B------:R-:W0:Y:S07]  /*0010*/  S2R R4, SR_TID.X ;  /* 0x0000000000047919 */ /* 0x000e2e0000002100 */
[----:B------:R-:W1:Y:S01]  /*0020*/  S2UR UR4, SR_CTAID.X ;  /* 0x00000000000479c3 */ /* 0x000e620000002500 */
[----:B------:R-:W2:Y:S07]  /*0030*/  LDCU.64 UR6, c[0x0][0x358] ;  /* 0x00006b00ff0677ac */ /* 0x000eae0008000a00 */
[----:B------:R-:W3:Y:S01]  /*0040*/  LDC.64 R2, c[0x0][0x380] ;  /* 0x0000e000ff027b82 */ /* 0x000ee20000000a00 */
[----:B-1----:R-:W-:Y:S01]  /*0050*/  USHF.L.U32 UR5, UR4, 0x3, URZ ;  /* 0x0000000304057899 */ /* 0x002fe200080006ff */
[----:B0-----:R-:W-:-:S05]  /*0060*/  SHF.R.U32.HI R0, RZ, 0x2, R4 ;  /* 0x00000002ff007819 */ /* 0x001fca0000011604 */
[----:B------:R-:W-:Y:S01]  /*0070*/  LOP3.LUT R0, R0, UR5, RZ, 0xfc, !PT ;  /* 0x0000000500007c12 */ /* 0x000fe2000f8efcff */
[----:B------:R-:W-:Y:S02]  /*0080*/  USHF.L.U32 UR5, UR4, 0x5, URZ ;  /* 0x0000000504057899 */ /* 0x000fe400080006ff */
[----:B------:R-:W-:Y:S01]  /*0090*/  USHF.L.U32 UR4, UR4, 0x4, URZ ;  /* 0x0000000404047899 */ /* 0x000fe200080006ff */
[----:B------:R-:W-:Y:S02]  /*00a0*/  ISETP.GT.U32.AND P0, PT, R0, 0xf4, PT ;  /* 0x000000f40000780c */ /* 0x000fe40003f04070 */
[----:B------:R-:W-:Y:S02]  /*00b0*/  SHF.R.U32.HI R0, RZ, 0x1, R4 ;  /* 0x00000001ff007819 */ /* 0x000fe40000011604 */
[----:B------:R-:W-:Y:S02]  /*00c0*/  LOP3.LUT R7, R4, UR5, RZ, 0xfc, !PT ;  /* 0x0000000504077c12 */ /* 0x000fe4000f8efcff */
[----:B------:R-:W-:-:S03]  /*00d0*/  LOP3.LUT R0, R0, UR4, RZ, 0xfc, !PT ;  /* 0x0000000400007c12 */ /* 0x000fc6000f8efcff */
[----:B---3--:R-:W-:-:S05]  /*00e0*/  IMAD.WIDE.U32 R2, R7, 0x4, R2 ;  /* 0x0000000407027825 */ /* 0x008fca00078e0002 */
[----:B--2---:R0:W-:Y:S01]  /*00f0*/  @!P0 STG.E desc[UR6][R2.64], RZ ;  /* 0x000000ff02008986 */ /* 0x0041e2000c101906 */
[----:B------:R-:W-:Y:S05]  /*0100*/  @P0 EXIT ;  /* 0x000000000000094d */ /* 0x000fea0003800000 */
[----:B------:R-:W1:Y:S01]  /*0110*/  LDC.64 R4, c[0x0][0x388] ;  /* 0x0000e200ff047b82 */ /* 0x000e620000000a00 */
[----:B------:R-:W-:Y:S01]  /*0120*/  IMAD.HI.U32 R6, R7, -0x15f15f15, RZ ;  /* 0xea0ea0eb07067827 */ /* 0x000fe200078e00ff */
[----:B------:R-:W2:Y:S03]  /*0130*/  LDG.E R41, desc[UR6][R2.64] ;  /* 0x0000000602297981 */ /* 0x000ea6000c1e1900 */
[----:B------:R-:W-:Y:S01]  /*0140*/  IMAD.HI.U32 R0, R0, -0x15f15f15, RZ ;  /* 0xea0ea0eb00007827 */ /* 0x000fe200078e00ff */
[----:B------:R-:W-:-:S04]  /*0150*/  SHF.R.U32.HI R6, RZ, 0x6, R6 ;  /* 0x00000006ff067819 */ /* 0x000fc80000011606 */
[----:B------:R-:W-:Y:S01]  /*0160*/  SHF.R.U32.HI R0, RZ, 0x5, R0 ;  /* 0x00000005ff007819 */ /* 0x000fe20000011600 */
[----:B------:R-:W-:-:S04]  /*0170*/  IMAD R7, R6, -0x46, R7 ;  /* 0xffffffba06077824 */ /* 0x000fc800078e0207 */
[----:B------:R-:W-:-:S04]  /*0180*/  IMAD R7, R0, 0x4ec, R7 ;  /* 0x000004ec00077824 */ /* 0x000fc800078e0207 */
[----:B-1----:R-:W-:-:S05]  /*0190*/  IMAD.WIDE.U32 R4, R7, 0x4, R4 ;  /* 0x0000000407047825 */ /* 0x002fca00078e0004 */
[----:B------:R-:W2:Y:S04]  /*01a0*/  LDG.E.CONSTANT R0, desc[UR6][R4.64] ;  /* 0x0000000604007981 */ /* 0x000ea8000c1e9900 */
[----:B------:R-:W3:Y:S04]  /*01b0*/  LDG.E.CONSTANT R7, desc[UR6][R4.64+0x118] ;  /* 0x0001180604077981 */ /* 0x000ee8000c1e9900 */
[----:B------:R-:W4:Y:S04]  /*01c0*/  LDG.E.CONSTANT R9, desc[UR6][R4.64+0x230] ;  /* 0x0002300604097981 */ /* 0x000f28000c1e9900 */
[----:B------:R-:W5:Y:S04]  /*01d0*/  LDG.E.CONSTANT R11, desc[UR6][R4.64+0x348] ;  /* 0x00034806040b7981 */ /* 0x000f68000c1e9900 */
        /* <DEDUP_REMOVED lines=13> */
[----:B------:R-:W5:Y:S01]  /*02b0*/  LDG.E.CONSTANT R39, desc[UR6][R4.64+0x1298] ;  /* 0x0012980604277981 */ /* 0x000f62000c1e9900 */
[----:B--2---:R-:W-:-:S04]  /*02c0*/  FFMA R0, R0, R0, R41 ;  /* 0x0000000000007223 */ /* 0x004fc80000000029 */
[----:B---3--:R-:W-:-:S04]  /*02d0*/  FFMA R0, R7, R7, R0 ;  /* 0x0000000707007223 */ /* 0x008fc80000000000 */
[----:B----4-:R-:W-:-:S04]  /*02e0*/  FFMA R0, R9, R9, R0 ;  /* 0x0000000909007223 */ /* 0x010fc80000000000 */
[----:B-----5:R-:W-:-:S04]  /*02f0*/  FFMA R0, R11, R11, R0 ;  /* 0x0000000b0b007223 */ /* 0x020fc80000000000 */
[----:B------:R-:W-:-:S04]  /*0300*/  FFMA R0, R13, R13, R0 ;  /* 0x0000000d0d007223 */ /* 0x000fc80000000000 */
        /* <DEDUP_REMOVED lines=12> */
[----:B------:R-:W-:-:S05]  /*03d0*/  FFMA R39, R39, R39, R0 ;  /* 0x0000002727277223 */ /* 0x000fca0000000000 */
[----:B------:R-:W-:Y:S01]  /*03e0*/  STG.E desc[UR6][R2.64], R39 ;  /* 0x0000002702007986 */ /* 0x000fe2000c101906 */
[----:B------:R-:W-:Y:S05]  /*03f0*/  EXIT ;  /* 0x000000000000794d */ /* 0x000fea0003800000 */
.L_x_0:
[----:B------:R-:W-:-:S00]  /*0400*/  BRA `(.L_x_0) ;  /* 0xfffffffc00fc7947 */ /* 0x000fc0000383ffff */
[----:B------:R-:W-:-:S00]  /*0410*/  NOP ;  /* 0x0000000000007918 */ /* 0x000fc00000000000 */
        /* <DEDUP_REMOVED lines=14> */
.L_x_15:


//--------------------- .text.default_function_kernel_1 --------------------------
	.section	.text.default_function_kernel_1,"ax",@progbits
	.align	128
        .global         default_function_kernel_1
        .type           default_function_kernel_1,@function
        .size           default_function_kernel_1,(.L_x_14 - default_function_kernel_1)
        .other          default_function_kernel_1,@"STO_CUDA_ENTRY STV_DEFAULT"
default_function_kernel_1:
.text.default_function_kernel_1:
[----:B------:R-:W-:Y:S01]  /*0000*/  LDC R1, c[0x0][0x37c] ;  /* 0x0000df00ff017b82 */ /* 0x000fe20000000800 */
[----:B------:R-:W0:Y:S07]  /*0010*/  S2R R2, SR_TID.X ;  /* 0x0000000000027919 */ /* 0x000e2e0000002100 */
[----:B------:R-:W1:Y:S01]  /*0020*/  LDC.64 R4, c[0x0][0x388] ;  /* 0x0000e200ff047b82 */ /* 0x000e620000000a00 */
[----:B------:R-:W2:Y:S01]  /*0030*/  LDCU.64 UR4, c[0x0][0x358] ;  /* 0x00006b00ff0477ac */ /* 0x000ea20008000a00 */
[----:B------:R-:W3:Y:S01]  /*0040*/  S2R R9, SR_CTAID.X ;  /* 0x0000000000097919 */ /* 0x000ee20000002500 */
[----:B0-----:R-:W-:-:S02]  /*0050*/  PRMT R0, R2, 0x9910, RZ ;  /* 0x0000991002007816 */ /* 0x001fc400000000ff */
[----:B------:R-:W-:Y:S01]  /*0060*/  ISETP.GT.U32.AND P0, PT, R2, 0x13, PT ;  /* 0x000000130200780c */ /* 0x000fe20003f04070 */
[C---:B---3--:R-:W-:Y:S02]  /*0070*/  IMAD R3, R9.reuse, 0x28, R2 ;  /* 0x0000002809037824 */ /* 0x048fe400078e0202 */
[----:B------:R-:W-:Y:S01]  /*0080*/  IMAD R0, R0, 0x1a, RZ ;  /* 0x0000001a00007824 */ /* 0x000fe200078e02ff */
[----:B------:R-:W-:Y:S02]  /*0090*/  SEL R6, RZ, 0x1, !P0 ;  /* 0x00000001ff067807 */ /* 0x000fe40004000000 */
[----:B------:R-:W-:Y:S02]  /*00a0*/  SHF.R.U32.HI R8, RZ, 0x1, R3 ;  /* 0x00000001ff087819 */ /* 0x000fe40000011603 */
[----:B------:R-:W-:Y:S01]  /*00b0*/  LOP3.LUT R0, R0, 0xffff, RZ, 0xc0, !PT ;  /* 0x0000ffff00007812 */ /* 0x000fe200078ec0ff */
[----:B------:R-:W-:Y:S02]  /*00c0*/  IMAD R6, R9, 0x2, R6 ;  /* 0x0000000209067824 */ /* 0x000fe400078e0206 */
[----:B------:R-:W-:Y:S01]  /*00d0*/  IMAD.HI.U32 R8, R8, -0x15f15f15, RZ ;  /* 0xea0ea0eb08087827 */ /* 0x000fe200078e00ff */
[----:B------:R-:W-:-:S04]  /*00e0*/  SHF.R.U32.HI R0, RZ, 0x8, R0 ;  /* 0x00000008ff007819 */ /* 0x000fc80000011600 */
[----:B------:R-:W-:Y:S02]  /*00f0*/  LOP3.LUT R0, R0, 0xffff, RZ, 0xc0, !PT ;  /* 0x0000ffff00007812 */ /* 0x000fe400078ec0ff */
[----:B------:R-:W-:-:S03]  /*0100*/  SHF.R.U32.HI R10, RZ, 0x5, R8 ;  /* 0x00000005ff0a7819 */ /* 0x000fc60000011608 */
[----:B------:R-:W-:Y:S02]  /*0110*/  IMAD R0, R9, 0x4, R0 ;  /* 0x0000000409007824 */ /* 0x000fe400078e0200 */
[----:B------:R-:W-:Y:S01]  /*0120*/  IMAD R11, R10, -0x46, R3 ;  /* 0xffffffba0a0b7824 */ /* 0x000fe200078e0203 */
[----:B------:R-:W0:Y:S01]  /*0130*/  LDC.64 R8, c[0x0][0x390] ;  /* 0x0000e400ff087b82 */ /* 0x000e220000000a00 */
[----:B------:R-:W-:-:S05]  /*0140*/  IMAD.HI.U32 R2, R0, -0x7df7df7d, RZ ;  /* 0x8208208300027827 */ /* 0x000fca00078e00ff */
[----:B------:R-:W-:Y:S01]  /*0150*/  SHF.R.U32.HI R7, RZ, 0x6, R2 ;  /* 0x00000006ff077819 */ /* 0x000fe20000011602 */
[----:B------:R-:W-:-:S04]  /*0160*/  IMAD.HI.U32 R2, R6, -0x7df7df7d, RZ ;  /* 0x8208208306027827 */ /* 0x000fc800078e00ff */
[----:B------:R-:W-:Y:S01]  /*0170*/  IMAD R0, R7, -0x7e, R0 ;  /* 0xffffff8207007824 */ /* 0x000fe200078e0200 */
[----:B------:R-:W-:Y:S01]  /*0180*/  SHF.R.U32.HI R2, RZ, 0x5, R2 ;  /* 0x00000005ff027819 */ /* 0x000fe20000011602 */
[----:B------:R-:W3:Y:S03]  /*0190*/  LDC.64 R6, c[0x0][0x398] ;  /* 0x0000e600ff067b82 */ /* 0x000ee60000000a00 */
[----:B------:R-:W-:Y:S01]  /*01a0*/  PRMT R0, R0, 0x9910, RZ ;  /* 0x0000991000007816 */ /* 0x000fe200000000ff */
[----:B------:R-:W-:-:S04]  /*01b0*/  IMAD R11, R2, 0x46, R11 ;  /* 0x00000046020b7824 */ /* 0x000fc800078e020b */
[----:B-1----:R-:W-:-:S04]  /*01c0*/  IMAD.WIDE.U32 R4, R11, 0x4, R4 ;  /* 0x000000040b047825 */ /* 0x002fc800078e0004 */
[----:B------:R-:W-:Y:S02]  /*01d0*/  IMAD R0, R0, 0x93, RZ ;  /* 0x0000009300007824 */ /* 0x000fe400078e02ff */
[----:B--2---:R-:W2:Y:S03]  /*01e0*/  LDG.E.CONSTANT R4, desc[UR4][R4.64] ;  /* 0x0000000404047981 */ /* 0x004ea6000c1e9900 */
[----:B------:R-:W-:-:S04]  /*01f0*/  LOP3.LUT R0, R0, 0xffff, RZ, 0xc0, !PT ;  /* 0x0000ffff00007812 */ /* 0x000fc800078ec0ff */
[----:B------:R-:W-:-:S04]  /*0200*/  SHF.R.U32.HI R0, RZ, 0xa, R0 ;  /* 0x0000000aff007819 */ /* 0x000fc80000011600 */
[----:B------:R-:W-:Y:S01]  /*0210*/  LOP3.LUT R11, R0, 0xffff, RZ, 0xc0, !PT ;  /* 0x0000ffff000b7812 */ /* 0x000fe200078ec0ff */
[----:B0-----:R-:W-:-:S04]  /*0220*/  IMAD.WIDE.U32 R8, R3, 0x4, R8 ;  /* 0x0000000403087825 */ /* 0x001fc800078e0008 */
[----:B---3--:R-:W-:Y:S02]  /*0230*/  IMAD.WIDE.U32 R6, R11, 0x4, R6 ;  /* 0x000000040b067825 */ /* 0x008fe400078e0006 */
[----:B------:R-:W3:Y:S04]  /*0240*/  LDG.E.CONSTANT R8, desc[UR4][R8.64] ;  /* 0x0000000408087981 */ /* 0x000ee8000c1e9900 */
[----:B------:R-:W3:Y:S01]  /*0250*/  LDG.E.CONSTANT R7, desc[UR4][R6.64] ;  /* 0x0000000406077981 */ /* 0x000ee2000c1e9900 */
[----:B------:R-:W-:Y:S01]  /*0260*/  HFMA2 R11, -RZ, RZ, 1.3466796875, -0.000380039215087890625 ;  /* 0x3d638e3aff0b7431 */ /* 0x000fe200000001ff */
[----:B------:R-:W-:Y:S04]  /*0270*/  BSSY.RECONVERGENT B0, `(.L_x_1) ;  /* 0x000000e000007945 */ /* 0x000fe80003800200 */
[----:B--2---:R-:W-:-:S04]  /*0280*/  FFMA R0, R4, R11, 9.9999997473787516356e-06 ;  /* 0x3727c5ac04007423 */ /* 0x004fc8000000000b */
[----:B------:R-:W-:Y:S01]  /*0290*/  VIADD R2, R0, 0xf3000000 ;  /* 0xf300000000027836 */ /* 0x000fe20000000000 */
[----:B------:R0:W1:Y:S04]  /*02a0*/  MUFU.RSQ R11, R0 ;  /* 0x00000000000b7308 */ /* 0x0000680000001400 */
[----:B------:R-:W-:Y:S01]  /*02b0*/  ISETP.GT.U32.AND P0, PT, R2, 0x727fffff, PT ;  /* 0x727fffff0200780c */ /* 0x000fe20003f04070 */
[----:B---3--:R-:W-:-:S12]  /*02c0*/  FMUL R4, R8, R7 ;  /* 0x0000000708047220 */ /* 0x008fd80000400000 */
[----:B01----:R-:W-:Y:S05]  /*02d0*/  @!P0 BRA `(.L_x_2) ;  /* 0x00000000000c8947 */ /* 0x003fea0003800000 */
[----:B------:R-:W-:-:S07]  /*02e0*/  MOV R9, 0x300 ;  /* 0x0000030000097802 */ /* 0x000fce0000000f00 */
[----:B------:R-:W-:Y:S05]  /*02f0*/  CALL.REL.NOINC `($__internal_1_$__cuda_sm20_sqrt_rn_f32_slowpath) ;  /* 0x0000000400307944 */ /* 0x000fea0003c00000 */
[----:B------:R-:W-:Y:S05]  /*0300*/  BRA `(.L_x_3) ;  /* 0x0000000000107947 */ /* 0x000fea0003800000 */
.L_x_2:
[----:B------:R-:W-:Y:S01]  /*0310*/  FMUL.FTZ R5, R0, R11 ;  /* 0x0000000b00057220 */ /* 0x000fe20000410000 */
[----:B------:R-:W-:-:S03]  /*0320*/  FMUL.FTZ R2, R11, 0.5 ;  /* 0x3f0000000b027820 */ /* 0x000fc60000410000 */
[----:B------:R-:W-:-:S04]  /*0330*/  FFMA R0, -R5, R5, R0 ;  /* 0x0000000505007223 */ /* 0x000fc80000000100 */
[----:B------:R-:W-:-:S07]  /*0340*/  FFMA R2, R0, R2, R5 ;  /* 0x0000000200027223 */ /* 0x000fce0000000005 */
.L_x_3:
[----:B------:R-:W-:Y:S05]  /*0350*/  BSYNC.RECONVERGENT B0 ;  /* 0x0000000000007941 */ /* 0x000fea0003800200 */
.L_x_1:
[----:B------:R-:W-:Y:S01]  /*0360*/  VIADD R0, R2, 0x1800000 ;  /* 0x0180000002007836 */ /* 0x000fe20000000000 */
[----:B------:R-:W-:Y:S04]  /*0370*/  BSSY.RECONVERGENT B0, `(.L_x_4) ;  /* 0x000000b000007945 */ /* 0x000fe80003800200 */
[----:B------:R-:W-:-:S04]  /*0380*/  LOP3.LUT R0, R0, 0x7f800000, RZ, 0xc0, !PT ;  /* 0x7f80000000007812 */ /* 0x000fc800078ec0ff */
[----:B------:R-:W-:-:S13]  /*0390*/  ISETP.GT.U32.AND P0, PT, R0, 0x1ffffff, PT ;  /* 0x01ffffff0000780c */ /* 0x000fda0003f04070 */
[----:B------:R-:W-:Y:S05]  /*03a0*/  @P0 BRA `(.L_x_5) ;  /* 0x00000000000c0947 */ /* 0x000fea0003800000 */
[----:B------:R-:W-:-:S07]  /*03b0*/  MOV R6, 0x3d0 ;  /* 0x000003d000067802 */ /* 0x000fce0000000f00 */
[----:B------:R-:W-:Y:S05]  /*03c0*/  CALL.REL.NOINC `($__internal_0_$__cuda_sm20_rcp_rn_f32_slowpath) ;  /* 0x00000000002c7944 */ /* 0x000fea0003c00000 */
[----:B------:R-:W-:Y:S05]  /*03d0*/  BRA `(.L_x_6) ;  /* 0x0000000000107947 */ /* 0x000fea0003800000 */
.L_x_5:
[----:B------:R-:W0:Y:S02]  /*03e0*/  MUFU.RCP R5, R2 ;  /* 0x0000000200057308 */ /* 0x000e240000001000 */
[----:B0-----:R-:W-:-:S04]  /*03f0*/  FFMA R0, R5, R2, -1 ;  /* 0xbf80000005007423 */ /* 0x001fc80000000002 */
[----:B------:R-:W-:-:S04]  /*0400*/  FADD.FTZ R0, -R0, -RZ ;  /* 0x800000ff00007221 */ /* 0x000fc80000010100 */
[----:B------:R-:W-:-:S07]  /*0410*/  FFMA R5, R5, R0, R5 ;  /* 0x0000000005057223 */ /* 0x000fce0000000005 */
.L_x_6:
[----:B------:R-:W-:Y:S05]  /*0420*/  BSYNC.RECONVERGENT B0 ;  /* 0x0000000000007941 */ /* 0x000fea0003800200 */
.L_x_4:
[----:B------:R-:W0:Y:S01]  /*0430*/  LDC.64 R6, c[0x0][0x380] ;  /* 0x0000e000ff067b82 */ /* 0x000e220000000a00 */
[----:B------:R-:W-:Y:S01]  /*0440*/  FMUL R5, R4, R5 ;  /* 0x0000000504057220 */ /* 0x000fe20000400000 */
[----:B0-----:R-:W-:-:S05]  /*0450*/  IMAD.WIDE.U32 R2, R3, 0x4, R6 ;  /* 0x0000000403027825 */ /* 0x001fca00078e0006 */
[----:B------:R-:W-:Y:S01]  /*0460*/  STG.E desc[UR4][R2.64], R5 ;  /* 0x0000000502007986 */ /* 0x000fe2000c101904 */
[----:B------:R-:W-:Y:S05]  /*0470*/  EXIT ;  /* 0x000000000000794d */ /* 0x000fea0003800000 */
        .weak           $__internal_0_$__cuda_sm20_rcp_rn_f32_slowpath
        .type           $__internal_0_$__cuda_sm20_rcp_rn_f32_slowpath,@function
        .size           $__internal_0_$__cuda_sm20_rcp_rn_f32_slowpath,($__internal_1_$__cuda_sm20_sqrt_rn_f32_slowpath - $__internal_0_$__cuda_sm20_rcp_rn_f32_slowpath)
$__internal_0_$__cuda_sm20_rcp_rn_f32_slowpath:
[----:B------:R-:W-:Y:S01]  /*0480*/  SHF.L.U32 R0, R2, 0x1, RZ ;  /* 0x0000000102007819 */ /* 0x000fe200000006ff */
[----:B------:R-:W-:Y:S03]  /*0490*/  BSSY.RECONVERGENT B1, `(.L_x_7) ;  /* 0x0000030000017945 */ /* 0x000fe60003800200 */
[----:B------:R-:W-:-:S04]  /*04a0*/  SHF.R.U32.HI R9, RZ, 0x18, R0 ;  /* 0x00000018ff097819 */ /* 0x000fc80000011600 */
[----:B------:R-:W-:-:S13]  /*04b0*/  ISETP.NE.U32.AND P0, PT, R9, RZ, PT ;  /* 0x000000ff0900720c */ /* 0x000fda0003f05070 */
[----:B------:R-:W-:Y:S05]  /*04c0*/  @P0 BRA `(.L_x_8) ;  /* 0x0000000000280947 */ /* 0x000fea0003800000 */
[----:B------:R-:W-:-:S05]  /*04d0*/  IMAD.SHL.U32 R0, R2, 0x2, RZ ;  /* 0x0000000202007824 */ /* 0x000fca00078e00ff */
[----:B------:R-:W-:-:S13]  /*04e0*/  ISETP.NE.AND P0, PT, R0, RZ, PT ;  /* 0x000000ff0000720c */ /* 0x000fda0003f05270 */
[----:B------:R-:W-:Y:S01]  /*04f0*/  @P0 FFMA R7, R2, 1.84467440737095516160e+19, RZ ;  /* 0x5f80000002070823 */ /* 0x000fe200000000ff */
[----:B------:R-:W-:Y:S08]  /*0500*/  @!P0 MUFU.RCP R5, R2 ;  /* 0x0000000200058308 */ /* 0x000ff00000001000 */
[----:B------:R-:W0:Y:S02]  /*0510*/  @P0 MUFU.RCP R0, R7 ;  /* 0x0000000700000308 */ /* 0x000e240000001000 */
[----:B0-----:R-:W-:-:S04]  /*0520*/  @P0 FFMA R8, R7, R0, -1 ;  /* 0xbf80000007080423 */ /* 0x001fc80000000000 */
[----:B------:R-:W-:-:S04]  /*0530*/  @P0 FADD.FTZ R9, -R8, -RZ ;  /* 0x800000ff08090221 */ /* 0x000fc80000010100 */
[----:B------:R-:W-:-:S04]  /*0540*/  @P0 FFMA R0, R0, R9, R0 ;  /* 0x0000000900000223 */ /* 0x000fc80000000000 */
[----:B------:R-:W-:Y:S01]  /*0550*/  @P0 FFMA R5, R0, 1.84467440737095516160e+19, RZ ;  /* 0x5f80000000050823 */ /* 0x000fe200000000ff */
[----:B------:R-:W-:Y:S06]  /*0560*/  BRA `(.L_x_9) ;  /* 0x0000000000887947 */ /* 0x000fec0003800000 */
.L_x_8:
[----:B------:R-:W-:-:S04]  /*0570*/  IADD3 R11, PT, PT, R9, -0xfd, RZ ;  /* 0xffffff03090b7810 */ /* 0x000fc80007ffe0ff */
[----:B------:R-:W-:-:S13]  /*0580*/  ISETP.GT.U32.AND P0, PT, R11, 0x1, PT ;  /* 0x000000010b00780c */ /* 0x000fda0003f04070 */
[----:B------:R-:W-:Y:S05]  /*0590*/  @P0 BRA `(.L_x_10) ;  /* 0x0000000000780947 */ /* 0x000fea0003800000 */
[----:B------:R-:W-:Y:S01]  /*05a0*/  LOP3.LUT R0, R2, 0x7fffff, RZ, 0xc0, !PT ;  /* 0x007fffff02007812 */ /* 0x000fe200078ec0ff */
[----:B------:R-:W-:-:S03]  /*05b0*/  IMAD.MOV.U32 R10, RZ, RZ, 0x3 ;  /* 0x00000003ff0a7424 */ /* 0x000fc600078e00ff */
[----:B------:R-:W-:Y:S02]  /*05c0*/  LOP3.LUT R0, R0, 0x3f800000, RZ, 0xfc, !PT ;  /* 0x3f80000000007812 */ /* 0x000fe400078efcff */
[----:B------:R-:W-:Y:S02]  /*05d0*/  SHF.L.U32 R10, R10, R11, RZ ;  /* 0x0000000b0a0a7219 */ /* 0x000fe400000006ff */
[----:B------:R-:W0:Y:S02]  /*05e0*/  MUFU.RCP R5, R0 ;  /* 0x0000000000057308 */ /* 0x000e240000001000 */
[----:B0-----:R-:W-:-:S04]  /*05f0*/  FFMA R7, R0, R5, -1 ;  /* 0xbf80000000077423 */ /* 0x001fc80000000005 */
[----:B------:R-:W-:-:S04]  /*0600*/  FADD.FTZ R8, -R7, -RZ ;  /* 0x800000ff07087221 */ /* 0x000fc80000010100 */
[CCC-:B------:R-:W-:Y:S01]  /*0610*/  FFMA.RM R7, R5.reuse, R8.reuse, R5.reuse ;  /* 0x0000000805077223 */ /* 0x1c0fe20000004005 */
[----:B------:R-:W-:-:S04]  /*0620*/  FFMA.RP R8, R5, R8, R5 ;  /* 0x0000000805087223 */ /* 0x000fc80000008005 */
[C---:B------:R-:W-:Y:S02]  /*0630*/  LOP3.LUT R5, R7.reuse, 0x7fffff, RZ, 0xc0, !PT ;  /* 0x007fffff07057812 */ /* 0x040fe400078ec0ff */
[----:B------:R-:W-:Y:S02]  /*0640*/  FSETP.NEU.FTZ.AND P0, PT, R7, R8, PT ;  /* 0x000000080700720b */ /* 0x000fe40003f1d000 */
[----:B------:R-:W-:Y:S02]  /*0650*/  LOP3.LUT R5, R5, 0x800000, RZ, 0xfc, !PT ;  /* 0x0080000005057812 */ /* 0x000fe400078efcff */
[----:B------:R-:W-:Y:S02]  /*0660*/  SEL R7, RZ, 0xffffffff, !P0 ;  /* 0xffffffffff077807 */ /* 0x000fe40004000000 */
[----:B------:R-:W-:Y:S02]  /*0670*/  LOP3.LUT R10, R10, R5, RZ, 0xc0, !PT ;  /* 0x000000050a0a7212 */ /* 0x000fe400078ec0ff */
[----:B------:R-:W-:-:S02]  /*0680*/  IADD3 R0, PT, PT, -R7, RZ, RZ ;  /* 0x000000ff07007210 */ /* 0x000fc40007ffe1ff */
[-C--:B------:R-:W-:Y:S02]  /*0690*/  SHF.R.U32.HI R10, RZ, R11.reuse, R10 ;  /* 0x0000000bff0a7219 */ /* 0x080fe4000001160a */
[----:B------:R-:W-:Y:S02]  /*06a0*/  LOP3.LUT P1, RZ, R0, R11, R5, 0xf8, !PT ;  /* 0x0000000b00ff7212 */ /* 0x000fe4000782f805 */
[C---:B------:R-:W-:Y:S02]  /*06b0*/  LOP3.LUT P0, RZ, R10.reuse, 0x1, RZ, 0xc0, !PT ;  /* 0x000000010aff7812 */ /* 0x040fe4000780c0ff */
[----:B------:R-:W-:-:S04]  /*06c0*/  LOP3.LUT P2, RZ, R10, 0x2, RZ, 0xc0, !PT ;  /* 0x000000020aff7812 */ /* 0x000fc8000784c0ff */
[----:B------:R-:W-:Y:S02]  /*06d0*/  PLOP3.LUT P0, PT, P0, P1, P2, 0xe0, 0x0 ;  /* 0x000000000000781c */ /* 0x000fe40000703c20 */
[----:B------:R-:W-:Y:S02]  /*06e0*/  LOP3.LUT P1, RZ, R2, 0x7fffff, RZ, 0xc0, !PT ;  /* 0x007fffff02ff7812 */ /* 0x000fe4000782c0ff */
[----:B------:R-:W-:-:S05]  /*06f0*/  SEL R0, RZ, 0x1, !P0 ;  /* 0x00000001ff007807 */ /* 0x000fca0004000000 */
[----:B------:R-:W-:-:S05]  /*0700*/  IMAD.MOV R0, RZ, RZ, -R0 ;  /* 0x000000ffff007224 */ /* 0x000fca00078e0a00 */
[----:B------:R-:W-:Y:S02]  /*0710*/  ISETP.GE.AND P0, PT, R0, RZ, PT ;  /* 0x000000ff0000720c */ /* 0x000fe40003f06270 */
[----:B------:R-:W-:-:S04]  /*0720*/  IADD3 R0, PT, PT, R9, -0xfc, RZ ;  /* 0xffffff0409007810 */ /* 0x000fc80007ffe0ff */
[----:B------:R-:W-:-:S07]  /*0730*/  SHF.R.U32.HI R5, RZ, R0, R5 ;  /* 0x00000000ff057219 */ /* 0x000fce0000011605 */
[----:B------:R-:W-:-:S05]  /*0740*/  @!P0 VIADD R5, R5, 0x1 ;  /* 0x0000000105058836 */ /* 0x000fca0000000000 */
[----:B------:R-:W-:-:S04]  /*0750*/  @!P1 SHF.L.U32 R5, R5, 0x1, RZ ;  /* 0x0000000105059819 */ /* 0x000fc800000006ff */
[----:B------:R-:W-:Y:S01]  /*0760*/  LOP3.LUT R5, R5, 0x80000000, R2, 0xf8, !PT ;  /* 0x8000000005057812 */ /* 0x000fe200078ef802 */
[----:B------:R-:W-:Y:S06]  /*0770*/  BRA `(.L_x_9) ;  /* 0x0000000000047947 */ /* 0x000fec0003800000 */
.L_x_10:
[----:B------:R0:W1:Y:S02]  /*0780*/  MUFU.RCP R5, R2 ;  /* 0x0000000200057308 */ /* 0x0000640000001000 */
.L_x_9:
[----:B------:R-:W-:Y:S05]  /*0790*/  BSYNC.RECONVERGENT B1 ;  /* 0x0000000000017941 */ /* 0x000fea0003800200 */
.L_x_7:
[----:B------:R-:W-:-:S04]  /*07a0*/  IMAD.MOV.U32 R7, RZ, RZ, 0x0 ;  /* 0x00000000ff077424 */ /* 0x000fc800078e00ff */
[----:B01----:R-:W-:Y:S05]  /*07b0*/  RET.REL.NODEC R6 `(default_function_kernel_1) ;  /* 0xfffffff806107950 */ /* 0x003fea0003c3ffff */
        .weak           $__internal_1_$__cuda_sm20_sqrt_rn_f32_slowpath
        .type           $__internal_1_$__cuda_sm20_sqrt_rn_f32_slowpath,@function
        .size           $__internal_1_$__cuda_sm20_sqrt_rn_f32_slowpath,(.L_x_14 - $__internal_1_$__cuda_sm20_sqrt_rn_f32_slowpath)
$__internal_1_$__cuda_sm20_sqrt_rn_f32_slowpath:
[----:B------:R-:W-:-:S13]  /*07c0*/  LOP3.LUT P0, RZ, R0, 0x7fffffff, RZ, 0xc0, !PT ;  /* 0x7fffffff00ff7812 */ /* 0x000fda000780c0ff */
[----:B------:R-:W-:Y:S01]  /*07d0*/  @!P0 MOV R2, R0 ;  /* 0x0000000000028202 */ /* 0x000fe20000000f00 */
[----:B------:R-:W-:Y:S06]  /*07e0*/  @!P0 BRA `(.L_x_11) ;  /* 0x0000000000408947 */ /* 0x000fec0003800000 */
[----:B------:R-:W-:-:S13]  /*07f0*/  FSETP.GEU.FTZ.AND P0, PT, R0, RZ, PT ;  /* 0x000000ff0000720b */ /* 0x000fda0003f1e000 */
[----:B------:R-:W-:Y:S01]  /*0800*/  @!P0 IMAD.MOV.U32 R2, RZ, RZ, 0x7fffffff ;  /* 0x7fffffffff028424 */ /* 0x000fe200078e00ff */
[----:B------:R-:W-:Y:S06]  /*0810*/  @!P0 BRA `(.L_x_11) ;  /* 0x0000000000348947 */ /* 0x000fec0003800000 */
[----:B------:R-:W-:-:S13]  /*0820*/  FSETP.GTU.FTZ.AND P0, PT, |R0|, +INF , PT ;  /* 0x7f8000000000780b */ /* 0x000fda0003f1c200 */
[----:B------:R-:W-:Y:S01]  /*0830*/  @P0 FADD.FTZ R2, R0, 1 ;  /* 0x3f80000000020421 */ /* 0x000fe20000010000 */
[----:B------:R-:W-:Y:S06]  /*0840*/  @P0 BRA `(.L_x_11) ;  /* 0x0000000000280947 */ /* 0x000fec0003800000 */
[----:B------:R-:W-:-:S13]  /*0850*/  FSETP.NEU.FTZ.AND P0, PT, |R0|, +INF , PT ;  /* 0x7f8000000000780b */ /* 0x000fda0003f1d200 */
[----:B------:R-:W-:-:S04]  /*0860*/  @P0 FFMA R5, R0, 1.84467440737095516160e+19, RZ ;  /* 0x5f80000000050823 */ /* 0x000fc800000000ff */
[----:B------:R-:W0:Y:S02]  /*0870*/  @P0 MUFU.RSQ R2, R5 ;  /* 0x0000000500020308 */ /* 0x000e240000001400 */
[----:B0-----:R-:W-:Y:S01]  /*0880*/  @P0 FMUL.FTZ R6, R5, R2 ;  /* 0x0000000205060220 */ /* 0x001fe20000410000 */
[----:B------:R-:W-:Y:S01]  /*0890*/  @P0 FMUL.FTZ R8, R2, 0.5 ;  /* 0x3f00000002080820 */ /* 0x000fe20000410000 */
[----:B------:R-:W-:Y:S02]  /*08a0*/  @!P0 MOV R2, R0 ;  /* 0x0000000000028202 */ /* 0x000fe40000000f00 */
[----:B------:R-:W-:-:S04]  /*08b0*/  @P0 FADD.FTZ R7, -R6, -RZ ;  /* 0x800000ff06070221 */ /* 0x000fc80000010100 */
[----:B------:R-:W-:-:S04]  /*08c0*/  @P0 FFMA R7, R6, R7, R5 ;  /* 0x0000000706070223 */ /* 0x000fc80000000005 */
[----:B------:R-:W-:-:S04]  /*08d0*/  @P0 FFMA R7, R7, R8, R6 ;  /* 0x0000000807070223 */ /* 0x000fc80000000006 */
[----:B------:R-:W-:-:S07]  /*08e0*/  @P0 FMUL.FTZ R2, R7, 2.3283064365386962891e-10 ;  /* 0x2f80000007020820 */ /* 0x000fce0000410000 */
.L_x_11:
[----:B------:R-:W-:Y:S02]  /*08f0*/  HFMA2 R7, -RZ, RZ, 0, 0 ;  /* 0x00000000ff077431 */ /* 0x000fe400000001ff */
[----:B------:R-:W-:-:S04]  /*0900*/  IMAD.MOV.U32 R6, RZ, RZ, R9 ;  /* 0x000000ffff067224 */ /* 0x000fc800078e0009 */
[----:B------:R-:W-:Y:S05]  /*0910*/  RET.REL.NODEC R6 `(default_function_kernel_1) ;  /* 0xfffffff406b87950 */ /* 0x000fea0003c3ffff */
.L_x_12:
        /* <DEDUP_REMOVED lines=14> */
.L_x_14:


//--------------------- .nv.shared.reserved.0     --------------------------
	.section	.nv.shared.reserved.0,"aw",@nobits
	.weak		__nv_reservedSMEM_offset_0_alias
	.size		__nv_reservedSMEM_offset_0_alias, 0, 64
	.other		__nv_reservedSMEM_offset_0_alias,@"STO_CUDA_RESERVED_SHARED STV_DEFAULT"
__nv_reservedSMEM_offset_0_alias:
	.zero		0
	.zero		64


//--------------------- .nv.constant0.default_function_kernel --------------------------
	.section	.nv.constant0.default_function_kernel,"a",@progbits
	.sectionflags	@""
	.align	4
.nv.constant0.default_function_kernel:
	.zero		912


//--------------------- .nv.constant0.default_function_kernel_1 --------------------------
	.section	.nv.constant0.default_function_kernel_1,"a",@progbits
	.sectionflags	@""
	.align	4
.nv.constant0.default_function_kernel_1:
	.zero		928


//--------------------- SYMBOLS --------------------------

	.type		.nv.reservedSmem.offset0,@object
	.size		.nv.reservedSmem.offset0,0x4
